//
// Generated by NVIDIA NVVM Compiler
//
// Compiler Build ID: CL-36424714
// Cuda compilation tools, release 13.0, V13.0.88
// Based on NVVM 20.0.0
//

.version 9.0
.target sm_100
.address_size 64

	// .globl	addtemperature

.visible .entry addtemperature(
	.param .u64 .ptr .align 1 addtemperature_param_0,
	.param .u64 .ptr .align 1 addtemperature_param_1,
	.param .f32 addtemperature_param_2,
	.param .u64 .ptr .align 1 addtemperature_param_3,
	.param .u64 .ptr .align 1 addtemperature_param_4,
	.param .u64 .ptr .align 1 addtemperature_param_5,
	.param .u64 .ptr .align 1 addtemperature_param_6,
	.param .u32 addtemperature_param_7
)
{
	.reg .pred 	%p<2>;
	.reg .b16 	%rs<2>;
	.reg .b32 	%r<10>;
	.reg .b32 	%f<12>;
	.reg .b64 	%rd<22>;

	ld.param.u64 	%rd1, [addtemperature_param_0];
	ld.param.u64 	%rd2, [addtemperature_param_1];
	ld.param.f32 	%f1, [addtemperature_param_2];
	ld.param.u64 	%rd3, [addtemperature_param_3];
	ld.param.u64 	%rd4, [addtemperature_param_4];
	ld.param.u64 	%rd5, [addtemperature_param_5];
	ld.param.u64 	%rd6, [addtemperature_param_6];
	ld.param.u32 	%r2, [addtemperature_param_7];
	mov.u32 	%r3, %ctaid.y;
	mov.u32 	%r4, %nctaid.x;
	mov.u32 	%r5, %ctaid.x;
	mad.lo.s32 	%r6, %r3, %r4, %r5;
	mov.u32 	%r7, %ntid.x;
	mov.u32 	%r8, %tid.x;
	mad.lo.s32 	%r1, %r6, %r7, %r8;
	setp.ge.s32 	%p1, %r1, %r2;
	@%p1 bra 	$L__BB0_2;
	cvta.to.global.u64 	%rd7, %rd6;
	cvta.to.global.u64 	%rd8, %rd3;
	cvta.to.global.u64 	%rd9, %rd4;
	cvta.to.global.u64 	%rd10, %rd5;
	cvta.to.global.u64 	%rd11, %rd2;
	cvta.to.global.u64 	%rd12, %rd1;
	cvt.s64.s32 	%rd13, %r1;
	add.s64 	%rd14, %rd7, %rd13;
	ld.global.nc.u8 	%rs1, [%rd14];
	cvt.s32.s8 	%r9, %rs1;
	mul.wide.s32 	%rd15, %r9, 4;
	add.s64 	%rd16, %rd8, %rd15;
	ld.global.nc.f32 	%f2, [%rd16];
	add.s64 	%rd17, %rd9, %rd15;
	ld.global.nc.f32 	%f3, [%rd17];
	add.s64 	%rd18, %rd10, %rd15;
	ld.global.nc.f32 	%f4, [%rd18];
	mul.wide.s32 	%rd19, %r1, 4;
	add.s64 	%rd20, %rd11, %rd19;
	ld.global.nc.f32 	%f5, [%rd20];
	mul.f32 	%f6, %f1, %f3;
	mul.f32 	%f7, %f2, %f6;
	div.rn.f32 	%f8, %f7, %f4;
	sqrt.rn.f32 	%f9, %f8;
	add.s64 	%rd21, %rd12, %rd19;
	ld.global.f32 	%f10, [%rd21];
	fma.rn.f32 	%f11, %f5, %f9, %f10;
	st.global.f32 	[%rd21], %f11;
$L__BB0_2:
	ret;

}


// ===== COMPILED SASS (sm_100) =====

	.target	sm_100

	.elftype	@"ET_EXEC"


//--------------------- .note.nv.tkinfo           --------------------------
	.section	.note.nv.tkinfo,"",@"SHT_NOTE"
	.sectionflags	@"SHF_NOTE_NV_TKINFO"
	.tkinfo
        /*0018*/ 	.word	0x00000002
        /*0030*/ 	.string	""
        /*0030*/ 	.string	"ptxas"
        /*0030*/ 	.string	"Cuda compilation tools, release 13.0, V13.0.88"
        /*0030*/ 	.string	"Build cuda_13.0.r13.0/compiler.36424714_0"
        /*0030*/ 	.string	"-arch sm_100 -m 64 "



//--------------------- .note.nv.cuinfo           --------------------------
	.section	.note.nv.cuinfo,"",@"SHT_NOTE"
	.sectionflags	@"SHF_NOTE_NV_CUINFO"
        /*0018*/ 	.short	0x0002
        /*001a*/ 	.short	0x0064
        /*001c*/ 	.short	0x0082
	.zero		2


//--------------------- .nv.info                  --------------------------
	.section	.nv.info,"",@"SHT_CUDA_INFO"
	.align	4


	//----- nvinfo : EIATTR_REGCOUNT
	.align		4
        /*0000*/ 	.byte	0x04, 0x2f
        /*0002*/ 	.short	(.L_1 - .L_0)
	.align		4
.L_0:
        /*0004*/ 	.word	index@(addtemperature)
        /*0008*/ 	.word	0x00000012


	//----- nvinfo : EIATTR_FRAME_SIZE
	.align		4
.L_1:
        /*000c*/ 	.byte	0x04, 0x11
        /*000e*/ 	.short	(.L_3 - .L_2)
	.align		4
.L_2:
        /*0010*/ 	.word	index@($__internal_1_$__cuda_sm3x_div_rn_noftz_f32_slowpath)
        /*0014*/ 	.word	0x00000000


	//----- nvinfo : EIATTR_FRAME_SIZE
	.align		4
.L_3:
        /*0018*/ 	.byte	0x04, 0x11
        /*001a*/ 	.short	(.L_5 - .L_4)
	.align		4
.L_4:
        /*001c*/ 	.word	index@($__internal_0_$__cuda_sm20_sqrt_rn_f32_slowpath)
        /*0020*/ 	.word	0x00000000


	//----- nvinfo : EIATTR_FRAME_SIZE
	.align		4
.L_5:
        /*0024*/ 	.byte	0x04, 0x11
        /*0026*/ 	.short	(.L_7 - .L_6)
	.align		4
.L_6:
        /*0028*/ 	.word	index@(addtemperature)
        /*002c*/ 	.word	0x00000000


	//----- nvinfo : EIATTR_MIN_STACK_SIZE
	.align		4
.L_7:
        /*0030*/ 	.byte	0x04, 0x12
        /*0032*/ 	.short	(.L_9 - .L_8)
	.align		4
.L_8:
        /*0034*/ 	.word	index@(addtemperature)
        /*0038*/ 	.word	0x00000000
.L_9:


//--------------------- .nv.compat                --------------------------
	.section	.nv.compat,"",@"SHT_CUDA_COMPAT_INFO"
	.align	4
        /*0000*/ 	.byte	0x02, 0x09, 0x00, 0x00, 0x02, 0x02, 0x01, 0x00, 0x02, 0x05, 0x05, 0x00, 0x03, 0x07, 0x01, 0x01
        /*0010*/ 	.byte	0x02, 0x03, 0x00, 0x00, 0x02, 0x06, 0x01, 0x00, 0x04, 0x0b, 0x08, 0x00, 0x01, 0x00, 0x00, 0x00
        /*0020*/ 	.byte	0x00, 0x00, 0x00, 0x00


//--------------------- .nv.info.addtemperature   --------------------------
	.section	.nv.info.addtemperature,"",@"SHT_CUDA_INFO"
	.sectionflags	@""
	.align	4


	//----- nvinfo : EIATTR_CUDA_API_VERSION
	.align		4
        /*0000*/ 	.byte	0x04, 0x37
        /*0002*/ 	.short	(.L_11 - .L_10)
.L_10:
        /*0004*/ 	.word	0x00000082


	//----- nvinfo : EIATTR_KPARAM_INFO
	.align		4
.L_11:
        /*0008*/ 	.byte	0x04, 0x17
        /*000a*/ 	.short	(.L_13 - .L_12)
.L_12:
        /*000c*/ 	.word	0x00000000
        /*0010*/ 	.short	0x0007
        /*0012*/ 	.short	0x0038
        /*0014*/ 	.byte	0x00, 0xf0, 0x11, 0x00


	//----- nvinfo : EIATTR_KPARAM_INFO
	.align		4
.L_13:
        /*0018*/ 	.byte	0x04, 0x17
        /*001a*/ 	.short	(.L_15 - .L_14)
.L_14:
        /*001c*/ 	.word	0x00000000
        /*0020*/ 	.short	0x0006
        /*0022*/ 	.short	0x0030
        /*0024*/ 	.byte	0x00, 0xf5, 0x21, 0x00


	//----- nvinfo : EIATTR_KPARAM_INFO
	.align		4
.L_15:
        /*0028*/ 	.byte	0x04, 0x17
        /*002a*/ 	.short	(.L_17 - .L_16)
.L_16:
        /*002c*/ 	.word	0x00000000
        /*0030*/ 	.short	0x0005
        /*0032*/ 	.short	0x0028
        /*0034*/ 	.byte	0x00, 0xf5, 0x21, 0x00


	//----- nvinfo : EIATTR_KPARAM_INFO
	.align		4
.L_17:
        /*0038*/ 	.byte	0x04, 0x17
        /*003a*/ 	.short	(.L_19 - .L_18)
.L_18:
        /*003c*/ 	.word	0x00000000
        /*0040*/ 	.short	0x0004
        /*0042*/ 	.short	0x0020
        /*0044*/ 	.byte	0x00, 0xf5, 0x21, 0x00


	//----- nvinfo : EIATTR_KPARAM_INFO
	.align		4
.L_19:
        /*0048*/ 	.byte	0x04, 0x17
        /*004a*/ 	.short	(.L_21 - .L_20)
.L_20:
        /*004c*/ 	.word	0x00000000
        /*0050*/ 	.short	0x0003
        /*0052*/ 	.short	0x0018
        /*0054*/ 	.byte	0x00, 0xf5, 0x21, 0x00


	//----- nvinfo : EIATTR_KPARAM_INFO
	.align		4
.L_21:
        /*0058*/ 	.byte	0x04, 0x17
        /*005a*/ 	.short	(.L_23 - .L_22)
.L_22:
        /*005c*/ 	.word	0x00000000
        /*0060*/ 	.short	0x0002
        /*0062*/ 	.short	0x0010
        /*0064*/ 	.byte	0x00, 0xf0, 0x11, 0x00


	//----- nvinfo : EIATTR_KPARAM_INFO
	.align		4
.L_23:
        /*0068*/ 	.byte	0x04, 0x17
        /*006a*/ 	.short	(.L_25 - .L_24)
.L_24:
        /*006c*/ 	.word	0x00000000
        /*0070*/ 	.short	0x0001
        /*0072*/ 	.short	0x0008
        /*0074*/ 	.byte	0x00, 0xf5, 0x21, 0x00


	//----- nvinfo : EIATTR_KPARAM_INFO
	.align		4
.L_25:
        /*0078*/ 	.byte	0x04, 0x17
        /*007a*/ 	.short	(.L_27 - .L_26)
.L_26:
        /*007c*/ 	.word	0x00000000
        /*0080*/ 	.short	0x0000
        /*0082*/ 	.short	0x0000
        /*0084*/ 	.byte	0x00, 0xf5, 0x21, 0x00


	//----- nvinfo : EIATTR_SPARSE_MMA_MASK
	.align		4
.L_27:
        /*0088*/ 	.byte	0x03, 0x50
        /*008a*/ 	.short	0x0000


	//----- nvinfo : EIATTR_MAXREG_COUNT
	.align		4
        /*008c*/ 	.byte	0x03, 0x1b
        /*008e*/ 	.short	0x00ff


	//----- nvinfo : EIATTR_MERCURY_ISA_VERSION
	.align		4
        /*0090*/ 	.byte	0x03, 0x5f
        /*0092*/ 	.short	0x0101


	//----- nvinfo : EIATTR_VRC_CTA_INIT_COUNT
	.align		4
        /*0094*/ 	.byte	0x02, 0x4a
	.zero		1
	.zero		1


	//----- nvinfo : EIATTR_EXIT_INSTR_OFFSETS
	.align		4
        /*0098*/ 	.byte	0x04, 0x1c
        /*009a*/ 	.short	(.L_29 - .L_28)


	//   ....[0]....
.L_28:
        /*009c*/ 	.word	0x000000a0


	//   ....[1]....
        /*00a0*/ 	.word	0x00000410


	//----- nvinfo : EIATTR_CRS_STACK_SIZE
	.align		4
.L_29:
        /*00a4*/ 	.byte	0x04, 0x1e
        /*00a6*/ 	.short	(.L_31 - .L_30)
.L_30:
        /*00a8*/ 	.word	0x00000000


	//----- nvinfo : EIATTR_CBANK_PARAM_SIZE
	.align		4
.L_31:
        /*00ac*/ 	.byte	0x03, 0x19
        /*00ae*/ 	.short	0x003c


	//----- nvinfo : EIATTR_PARAM_CBANK
	.align		4
        /*00b0*/ 	.byte	0x04, 0x0a
        /*00b2*/ 	.short	(.L_33 - .L_32)
	.align		4
.L_32:
        /*00b4*/ 	.word	index@(.nv.constant0.addtemperature)
        /*00b8*/ 	.short	0x0380
        /*00ba*/ 	.short	0x003c


	//----- nvinfo : EIATTR_SW_WAR
	.align		4
.L_33:
        /*00bc*/ 	.byte	0x04, 0x36
        /*00be*/ 	.short	(.L_35 - .L_34)
.L_34:
        /*00c0*/ 	.word	0x00000008
.L_35:


//--------------------- .nv.callgraph             --------------------------
	.section	.nv.callgraph,"",@"SHT_CUDA_CALLGRAPH"
	.align	4
	.sectionentsize	8
	.align		4
        /*0000*/ 	.word	0x00000000
	.align		4
        /*0004*/ 	.word	0xffffffff
	.align		4
        /*0008*/ 	.word	0x00000000
	.align		4
        /*000c*/ 	.word	0xfffffffe
	.align		4
        /*0010*/ 	.word	0x00000000
	.align		4
        /*0014*/ 	.word	0xfffffffd
	.align		4
        /*0018*/ 	.word	0x00000000
	.align		4
        /*001c*/ 	.word	0xfffffffc


//--------------------- .text.addtemperature      --------------------------
	.section	.text.addtemperature,"ax",@progbits
	.align	128
        .global         addtemperature
        .type           addtemperature,@function
        .size           addtemperature,(.L_x_19 - addtemperature)
        .other          addtemperature,@"STO_CUDA_ENTRY STV_DEFAULT"
addtemperature:
.text.addtemperature:
[----:B------:R-:W-:Y:S01]  /*0000*/  LDC R1, c[0x0][0x37c] ;  /* 0x0000df00ff017b82 */ /* 0x000fe20000000800 */
[----:B------:R-:W0:Y:S07]  /*0010*/  S2R R3, SR_TID.X ;  /* 0x0000000000037919 */ /* 0x000e2e0000002100 */
[----:B------:R-:W-:Y:S01]  /*0020*/  S2UR UR4, SR_CTAID.Y ;  /* 0x00000000000479c3 */ /* 0x000fe20000002600 */
[----:B------:R-:W1:Y:S01]  /*0030*/  LDCU UR5, c[0x0][0x370] ;  /* 0x00006e00ff0577ac */ /* 0x000e620008000800 */
[----:B------:R-:W2:Y:S06]  /*0040*/  LDCU UR7, c[0x0][0x3b8] ;  /* 0x00007700ff0777ac */ /* 0x000eac0008000800 */
[----:B------:R-:W1:Y:S08]  /*0050*/  S2UR UR6, SR_CTAID.X ;  /* 0x00000000000679c3 */ /* 0x000e700000002500 */
[----:B------:R-:W0:Y:S01]  /*0060*/  LDC R2, c[0x0][0x360] ;  /* 0x0000d800ff027b82 */ /* 0x000e220000000800 */
[----:B-1----:R-:W-:-:S06]  /*0070*/  UIMAD UR4, UR4, UR5, UR6 ;  /* 0x00000005040472a4 */ /* 0x002fcc000f8e0206 */
[----:B0-----:R-:W-:-:S05]  /*0080*/  IMAD R2, R2, UR4, R3 ;  /* 0x0000000402027c24 */ /* 0x001fca000f8e0203 */
[----:B--2---:R-:W-:-:S13]  /*0090*/  ISETP.GE.AND P0, PT, R2, UR7, PT ;  /* 0x0000000702007c0c */ /* 0x004fda000bf06270 */
[----:B------:R-:W-:Y:S05]  /*00a0*/  @P0 EXIT ;  /* 0x000000000000094d */ /* 0x000fea0003800000 */
[----:B------:R-:W0:Y:S01]  /*00b0*/  LDCU.64 UR6, c[0x0][0x3b0] ;  /* 0x00007600ff0677ac */ /* 0x000e220008000a00 */
[----:B------:R-:W1:Y:S01]  /*00c0*/  LDC.64 R10, c[0x0][0x3a8] ;  /* 0x0000ea00ff0a7b82 */ /* 0x000e620000000a00 */
[----:B------:R-:W2:Y:S07]  /*00d0*/  LDCU.64 UR4, c[0x0][0x358] ;  /* 0x00006b00ff0477ac */ /* 0x000eae0008000a00 */
[----:B------:R-:W3:Y:S08]  /*00e0*/  LDC.64 R8, c[0x0][0x3a0] ;  /* 0x0000e800ff087b82 */ /* 0x000ef00000000a00 */
[----:B------:R-:W4:Y:S01]  /*00f0*/  LDC.64 R6, c[0x0][0x398] ;  /* 0x0000e600ff067b82 */ /* 0x000f220000000a00 */
[C---:B0-----:R-:W-:Y:S01]  /*0100*/  IADD3 R4, P0, PT, R2.reuse, UR6, RZ ;  /* 0x0000000602047c10 */ /* 0x041fe2000ff1e0ff */
[----:B------:R-:W0:Y:S03]  /*0110*/  LDCU UR6, c[0x0][0x390] ;  /* 0x00007200ff0677ac */ /* 0x000e260008000800 */
[----:B------:R-:W-:-:S03]  /*0120*/  LEA.HI.X.SX32 R5, R2, UR7, 0x1, P0 ;  /* 0x0000000702057c11 */ /* 0x000fc600080f0eff */
[----:B------:R-:W0:Y:S02]  /*0130*/  LDC.64 R12, c[0x0][0x388] ;  /* 0x0000e200ff0c7b82 */ /* 0x000e240000000a00 */
[----:B--2---:R-:W2:Y:S02]  /*0140*/  LDG.E.U8.CONSTANT R4, desc[UR4][R4.64] ;  /* 0x0000000404047981 */ /* 0x004ea4000c1e9100 */
[----:B--2---:R-:W-:-:S05]  /*0150*/  PRMT R15, R4, 0x8880, RZ ;  /* 0x00008880040f7816 */ /* 0x004fca00000000ff */
[----:B-1----:R-:W-:-:S05]  /*0160*/  IMAD.WIDE R10, R15, 0x4, R10 ;  /* 0x000000040f0a7825 */ /* 0x002fca00078e020a */
[----:B------:R-:W2:Y:S01]  /*0170*/  LDG.E.CONSTANT R3, desc[UR4][R10.64] ;  /* 0x000000040a037981 */ /* 0x000ea2000c1e9900 */
[----:B---3--:R-:W-:-:S04]  /*0180*/  IMAD.WIDE R8, R15, 0x4, R8 ;  /* 0x000000040f087825 */ /* 0x008fc800078e0208 */
[----:B----4-:R-:W-:Y:S02]  /*0190*/  IMAD.WIDE R6, R15, 0x4, R6 ;  /* 0x000000040f067825 */ /* 0x010fe400078e0206 */
[----:B------:R-:W3:Y:S04]  /*01a0*/  LDG.E.CONSTANT R8, desc[UR4][R8.64] ;  /* 0x0000000408087981 */ /* 0x000ee8000c1e9900 */
[----:B------:R-:W4:Y:S01]  /*01b0*/  LDG.E.CONSTANT R0, desc[UR4][R6.64] ;  /* 0x0000000406007981 */ /* 0x000f22000c1e9900 */
[----:B0-----:R-:W-:-:S06]  /*01c0*/  IMAD.WIDE R4, R2, 0x4, R12 ;  /* 0x0000000402047825 */ /* 0x001fcc00078e020c */
[----:B------:R0:W5:Y:S01]  /*01d0*/  LDG.E.CONSTANT R4, desc[UR4][R4.64] ;  /* 0x0000000404047981 */ /* 0x000162000c1e9900 */
[----:B------:R-:W-:Y:S01]  /*01e0*/  BSSY.RECONVERGENT B0, `(.L_x_0) ;  /* 0x000000e000007945 */ /* 0x000fe20003800200 */
[----:B--2---:R-:W1:Y:S01]  /*01f0*/  MUFU.RCP R12, R3 ;  /* 0x00000003000c7308 */ /* 0x004e620000001000 */
[----:B---3--:R-:W-:-:S04]  /*0200*/  FMUL R13, R8, UR6 ;  /* 0x00000006080d7c20 */ /* 0x008fc80008400000 */
[----:B----4-:R-:W-:-:S04]  /*0210*/  FMUL R0, R0, R13 ;  /* 0x0000000d00007220 */ /* 0x010fc80000400000 */
[----:B------:R-:W2:Y:S01]  /*0220*/  FCHK P0, R0, R3 ;  /* 0x0000000300007302 */ /* 0x000ea20000000000 */
[----:B-1----:R-:W-:-:S04]  /*0230*/  FFMA R11, -R3, R12, 1 ;  /* 0x3f800000030b7423 */ /* 0x002fc8000000010c */
[----:B------:R-:W-:-:S04]  /*0240*/  FFMA R11, R12, R11, R12 ;  /* 0x0000000b0c0b7223 */ /* 0x000fc8000000000c */
[----:B------:R-:W-:-:S04]  /*0250*/  FFMA R8, R0, R11, RZ ;  /* 0x0000000b00087223 */ /* 0x000fc800000000ff */
[----:B------:R-:W-:-:S04]  /*0260*/  FFMA R6, -R3, R8, R0 ;  /* 0x0000000803067223 */ /* 0x000fc80000000100 */
[----:B------:R-:W-:Y:S01]  /*0270*/  FFMA R6, R11, R6, R8 ;  /* 0x000000060b067223 */ /* 0x000fe20000000008 */
[----:B0-2---:R-:W-:Y:S06]  /*0280*/  @!P0 BRA `(.L_x_1) ;  /* 0x00000000000c8947 */ /* 0x005fec0003800000 */
[----:B------:R-:W-:-:S07]  /*0290*/  MOV R6, 0x2b0 ;  /* 0x000002b000067802 */ /* 0x000fce0000000f00 */
[----:B-----5:R-:W-:Y:S05]  /*02a0*/  CALL.REL.NOINC `($__internal_1_$__cuda_sm3x_div_rn_noftz_f32_slowpath) ;  /* 0x0000000000b47944 */ /* 0x020fea0003c00000 */
[----:B------:R-:W-:-:S07]  /*02b0*/  IMAD.MOV.U32 R6, RZ, RZ, R0 ;  /* 0x000000ffff067224 */ /* 0x000fce00078e0000 */
.L_x_1:
[----:B------:R-:W-:Y:S05]  /*02c0*/  BSYNC.RECONVERGENT B0 ;  /* 0x0000000000007941 */ /* 0x000fea0003800200 */
.L_x_0:
[----:B------:R-:W-:Y:S01]  /*02d0*/  VIADD R0, R6, 0xf3000000 ;  /* 0xf300000006007836 */ /* 0x000fe20000000000 */
[----:B------:R0:W1:Y:S01]  /*02e0*/  MUFU.RSQ R3, R6 ;  /* 0x0000000600037308 */ /* 0x0000620000001400 */
[----:B------:R-:W-:Y:S03]  /*02f0*/  BSSY.RECONVERGENT B0, `(.L_x_2) ;  /* 0x000000c000007945 */ /* 0x000fe60003800200 */
[----:B------:R-:W-:-:S13]  /*0300*/  ISETP.GT.U32.AND P0, PT, R0, 0x727fffff, PT ;  /* 0x727fffff0000780c */ /* 0x000fda0003f04070 */
[----:B01----:R-:W-:Y:S05]  /*0310*/  @!P0 BRA `(.L_x_3) ;  /* 0x0000000000148947 */ /* 0x003fea0003800000 */
[----:B------:R-:W-:Y:S01]  /*0320*/  IMAD.MOV.U32 R0, RZ, RZ, R6 ;  /* 0x000000ffff007224 */ /* 0x000fe200078e0006 */
[----:B------:R-:W-:-:S07]  /*0330*/  MOV R9, 0x350 ;  /* 0x0000035000097802 */ /* 0x000fce0000000f00 */
[----:B-----5:R-:W-:Y:S05]  /*0340*/  CALL.REL.NOINC `($__internal_0_$__cuda_sm20_sqrt_rn_f32_slowpath) ;  /* 0x0000000000347944 */ /* 0x020fea0003c00000 */
[----:B------:R-:W-:Y:S01]  /*0350*/  IMAD.MOV.U32 R5, RZ, RZ, R3 ;  /* 0x000000ffff057224 */ /* 0x000fe200078e0003 */
[----:B------:R-:W-:Y:S06]  /*0360*/  BRA `(.L_x_4) ;  /* 0x0000000000107947 */ /* 0x000fec0003800000 */
.L_x_3:
[C---:B------:R-:W-:Y:S01]  /*0370*/  FMUL.FTZ R5, R3.reuse, R6 ;  /* 0x0000000603057220 */ /* 0x040fe20000410000 */
[----:B------:R-:W-:-:S03]  /*0380*/  FMUL.FTZ R0, R3, 0.5 ;  /* 0x3f00000003007820 */ /* 0x000fc60000410000 */
[----:B------:R-:W-:-:S04]  /*0390*/  FFMA R6, -R5, R5, R6 ;  /* 0x0000000505067223 */ /* 0x000fc80000000106 */
[----:B------:R-:W-:-:S07]  /*03a0*/  FFMA R5, R6, R0, R5 ;  /* 0x0000000006057223 */ /* 0x000fce0000000005 */
.L_x_4:
[----:B------:R-:W-:Y:S05]  /*03b0*/  BSYNC.RECONVERGENT B0 ;  /* 0x0000000000007941 */ /* 0x000fea0003800200 */
.L_x_2:
[----:B------:R-:W0:Y:S02]  /*03c0*/  LDC.64 R6, c[0x0][0x380] ;  /* 0x0000e000ff067b82 */ /* 0x000e240000000a00 */
[----:B0-----:R-:W-:-:S05]  /*03d0*/  IMAD.WIDE R2, R2, 0x4, R6 ;  /* 0x0000000402027825 */ /* 0x001fca00078e0206 */
[----:B------:R-:W2:Y:S02]  /*03e0*/  LDG.E R7, desc[UR4][R2.64] ;  /* 0x0000000402077981 */ /* 0x000ea4000c1e1900 */
[----:B--2--5:R-:W-:-:S05]  /*03f0*/  FFMA R5, R4, R5, R7 ;  /* 0x0000000504057223 */ /* 0x024fca0000000007 */
[----:B------:R-:W-:Y:S01]  /*0400*/  STG.E desc[UR4][R2.64], R5 ;  /* 0x0000000502007986 */ /* 0x000fe2000c101904 */
[----:B------:R-:W-:Y:S05]  /*0410*/  EXIT ;  /* 0x000000000000794d */ /* 0x000fea0003800000 */
        .weak           $__internal_0_$__cuda_sm20_sqrt_rn_f32_slowpath
        .type           $__internal_0_$__cuda_sm20_sqrt_rn_f32_slowpath,@function
        .size           $__internal_0_$__cuda_sm20_sqrt_rn_f32_slowpath,($__internal_1_$__cuda_sm3x_div_rn_noftz_f32_slowpath - $__internal_0_$__cuda_sm20_sqrt_rn_f32_slowpath)
$__internal_0_$__cuda_sm20_sqrt_rn_f32_slowpath:
[----:B------:R-:W-:-:S13]  /*0420*/  LOP3.LUT P0, RZ, R0, 0x7fffffff, RZ, 0xc0, !PT ;  /* 0x7fffffff00ff7812 */ /* 0x000fda000780c0ff */
[----:B------:R-:W-:Y:S01]  /*0430*/  @!P0 MOV R3, R0 ;  /* 0x0000000000038202 */ /* 0x000fe20000000f00 */
[----:B------:R-:W-:Y:S06]  /*0440*/  @!P0 BRA `(.L_x_5) ;  /* 0x0000000000408947 */ /* 0x000fec0003800000 */
[----:B------:R-:W-:-:S13]  /*0450*/  FSETP.GEU.FTZ.AND P0, PT, R0, RZ, PT ;  /* 0x000000ff0000720b */ /* 0x000fda0003f1e000 */
[----:B------:R-:W-:Y:S01]  /*0460*/  @!P0 IMAD.MOV.U32 R3, RZ, RZ, 0x7fffffff ;  /* 0x7fffffffff038424 */ /* 0x000fe200078e00ff */
[----:B------:R-:W-:Y:S06]  /*0470*/  @!P0 BRA `(.L_x_5) ;  /* 0x0000000000348947 */ /* 0x000fec0003800000 */
[----:B------:R-:W-:-:S13]  /*0480*/  FSETP.GTU.FTZ.AND P0, PT, |R0|, +INF , PT ;  /* 0x7f8000000000780b */ /* 0x000fda0003f1c200 */
[----:B------:R-:W-:Y:S01]  /*0490*/  @P0 FADD.FTZ R3, R0, 1 ;  /* 0x3f80000000030421 */ /* 0x000fe20000010000 */
[----:B------:R-:W-:Y:S06]  /*04a0*/  @P0 BRA `(.L_x_5) ;  /* 0x0000000000280947 */ /* 0x000fec0003800000 */
[----:B------:R-:W-:-:S13]  /*04b0*/  FSETP.NEU.FTZ.AND P0, PT, |R0|, +INF , PT ;  /* 0x7f8000000000780b */ /* 0x000fda0003f1d200 */
[----:B------:R-:W-:-:S04]  /*04c0*/  @P0 FFMA R5, R0, 1.84467440737095516160e+19, RZ ;  /* 0x5f80000000050823 */ /* 0x000fc800000000ff */
[----:B------:R-:W0:Y:S02]  /*04d0*/  @P0 MUFU.RSQ R6, R5 ;  /* 0x0000000500060308 */ /* 0x000e240000001400 */
[----:B0-----:R-:W-:Y:S01]  /*04e0*/  @P0 FMUL.FTZ R8, R5, R6 ;  /* 0x0000000605080220 */ /* 0x001fe20000410000 */
[----:B------:R-:W-:-:S03]  /*04f0*/  @P0 FMUL.FTZ R6, R6, 0.5 ;  /* 0x3f00000006060820 */ /* 0x000fc60000410000 */
[----:B------:R-:W-:-:S04]  /*0500*/  @P0 FADD.FTZ R3, -R8, -RZ ;  /* 0x800000ff08030221 */ /* 0x000fc80000010100 */
[----:B------:R-:W-:Y:S01]  /*0510*/  @P0 FFMA R7, R8, R3, R5 ;  /* 0x0000000308070223 */ /* 0x000fe20000000005 */
[----:B------:R-:W-:-:S03]  /*0520*/  @!P0 IMAD.MOV.U32 R3, RZ, RZ, R0 ;  /* 0x000000ffff038224 */ /* 0x000fc600078e0000 */
[----:B------:R-:W-:-:S04]  /*0530*/  @P0 FFMA R6, R7, R6, R8 ;  /* 0x0000000607060223 */ /* 0x000fc80000000008 */
[----:B------:R-:W-:-:S07]  /*0540*/  @P0 FMUL.FTZ R3, R6, 2.3283064365386962891e-10 ;  /* 0x2f80000006030820 */ /* 0x000fce0000410000 */
.L_x_5:
[----:B------:R-:W-:Y:S02]  /*0550*/  HFMA2 R7, -RZ, RZ, 0, 0 ;  /* 0x00000000ff077431 */ /* 0x000fe400000001ff */
[----:B------:R-:W-:-:S04]  /*0560*/  IMAD.MOV.U32 R6, RZ, RZ, R9 ;  /* 0x000000ffff067224 */ /* 0x000fc800078e0009 */
[----:B------:R-:W-:Y:S05]  /*0570*/  RET.REL.NODEC R6 `(addtemperature) ;  /* 0xfffffff806a07950 */ /* 0x000fea0003c3ffff */
        .weak           $__internal_1_$__cuda_sm3x_div_rn_noftz_f32_slowpath
        .type           $__internal_1_$__cuda_sm3x_div_rn_noftz_f32_slowpath,@function
        .size           $__internal_1_$__cuda_sm3x_div_rn_noftz_f32_slowpath,(.L_x_19 - $__internal_1_$__cuda_sm3x_div_rn_noftz_f32_slowpath)
$__internal_1_$__cuda_sm3x_div_rn_noftz_f32_slowpath:
[----:B------:R-:W-:Y:S01]  /*0580*/  SHF.R.U32.HI R7, RZ, 0x17, R3 ;  /* 0x00000017ff077819 */ /* 0x000fe20000011603 */
[----:B------:R-:W-:Y:S01]  /*0590*/  BSSY.RECONVERGENT B1, `(.L_x_6) ;  /* 0x0000064000017945 */ /* 0x000fe20003800200 */
[--C-:B------:R-:W-:Y:S01]  /*05a0*/  SHF.R.U32.HI R5, RZ, 0x17, R0.reuse ;  /* 0x00000017ff057819 */ /* 0x100fe20000011600 */
[----:B------:R-:W-:Y:S01]  /*05b0*/  IMAD.MOV.U32 R8, RZ, RZ, R0 ;  /* 0x000000ffff087224 */ /* 0x000fe200078e0000 */
[----:B------:R-:W-:Y:S02]  /*05c0*/  LOP3.LUT R7, R7, 0xff, RZ, 0xc0, !PT ;  /* 0x000000ff07077812 */ /* 0x000fe400078ec0ff */
[----:B------:R-:W-:Y:S02]  /*05d0*/  LOP3.LUT R5, R5, 0xff, RZ, 0xc0, !PT ;  /* 0x000000ff05057812 */ /* 0x000fe400078ec0ff */
[----:B------:R-:W-:Y:S01]  /*05e0*/  MOV R9, R3 ;  /* 0x0000000300097202 */ /* 0x000fe20000000f00 */
[----:B------:R-:W-:Y:S02]  /*05f0*/  VIADD R12, R7, 0xffffffff ;  /* 0xffffffff070c7836 */ /* 0x000fe40000000000 */
[----:B------:R-:W-:-:S03]  /*0600*/  VIADD R11, R5, 0xffffffff ;  /* 0xffffffff050b7836 */ /* 0x000fc60000000000 */
[----:B------:R-:W-:-:S04]  /*0610*/  ISETP.GT.U32.AND P0, PT, R12, 0xfd, PT ;  /* 0x000000fd0c00780c */ /* 0x000fc80003f04070 */
[----:B------:R-:W-:-:S13]  /*0620*/  ISETP.GT.U32.OR P0, PT, R11, 0xfd, P0 ;  /* 0x000000fd0b00780c */ /* 0x000fda0000704470 */
[----:B------:R-:W-:Y:S01]  /*0630*/  @!P0 IMAD.MOV.U32 R10, RZ, RZ, RZ ;  /* 0x000000ffff0a8224 */ /* 0x000fe200078e00ff */
[----:B------:R-:W-:Y:S06]  /*0640*/  @!P0 BRA `(.L_x_7) ;  /* 0x00000000005c8947 */ /* 0x000fec0003800000 */
[----:B------:R-:W-:Y:S02]  /*0650*/  FSETP.GTU.FTZ.AND P0, PT, |R0|, +INF , PT ;  /* 0x7f8000000000780b */ /* 0x000fe40003f1c200 */
[----:B------:R-:W-:-:S04]  /*0660*/  FSETP.GTU.FTZ.AND P1, PT, |R3|, +INF , PT ;  /* 0x7f8000000300780b */ /* 0x000fc80003f3c200 */
[----:B------:R-:W-:-:S13]  /*0670*/  PLOP3.LUT P0, PT, P0, P1, PT, 0xf8, 0x8f ;  /* 0x00000000008f781c */ /* 0x000fda0000703f70 */
[----:B------:R-:W-:Y:S05]  /*0680*/  @P0 BRA `(.L_x_8) ;  /* 0x00000004004c0947 */ /* 0x000fea0003800000 */
[----:B------:R-:W-:-:S13]  /*0690*/  LOP3.LUT P0, RZ, R9, 0x7fffffff, R8, 0xc8, !PT ;  /* 0x7fffffff09ff7812 */ /* 0x000fda000780c808 */
[----:B------:R-:W-:Y:S05]  /*06a0*/  @!P0 BRA `(.L_x_9) ;  /* 0x00000004003c8947 */ /* 0x000fea0003800000 */
[C---:B------:R-:W-:Y:S02]  /*06b0*/  FSETP.NEU.FTZ.AND P2, PT, |R0|.reuse, +INF , PT ;  /* 0x7f8000000000780b */ /* 0x040fe40003f5d200 */
[----:B------:R-:W-:Y:S02]  /*06c0*/  FSETP.NEU.FTZ.AND P1, PT, |R3|, +INF , PT ;  /* 0x7f8000000300780b */ /* 0x000fe40003f3d200 */
[----:B------:R-:W-:-:S11]  /*06d0*/  FSETP.NEU.FTZ.AND P0, PT, |R0|, +INF , PT ;  /* 0x7f8000000000780b */ /* 0x000fd60003f1d200 */
[----:B------:R-:W-:Y:S05]  /*06e0*/  @!P1 BRA !P2, `(.L_x_9) ;  /* 0x00000004002c9947 */ /* 0x000fea0005000000 */
[----:B------:R-:W-:-:S04]  /*06f0*/  LOP3.LUT P2, RZ, R8, 0x7fffffff, RZ, 0xc0, !PT ;  /* 0x7fffffff08ff7812 */ /* 0x000fc8000784c0ff */
[----:B------:R-:W-:-:S13]  /*0700*/  PLOP3.LUT P1, PT, P1, P2, PT, 0x2f, 0xf2 ;  /* 0x0000000000f2781c */ /* 0x000fda0000f24577 */
[----:B------:R-:W-:Y:S05]  /*0710*/  @P1 BRA `(.L_x_10) ;  /* 0x0000000400181947 */ /* 0x000fea0003800000 */
[----:B------:R-:W-:-:S04]  /*0720*/  LOP3.LUT P1, RZ, R9, 0x7fffffff, RZ, 0xc0, !PT ;  /* 0x7fffffff09ff7812 */ /* 0x000fc8000782c0ff */
[----:B------:R-:W-:-:S13]  /*0730*/  PLOP3.LUT P0, PT, P0, P1, PT, 0x2f, 0xf2 ;  /* 0x0000000000f2781c */ /* 0x000fda0000702577 */
[----:B------:R-:W-:Y:S05]  /*0740*/  @P0 BRA `(.L_x_11) ;  /* 0x0000000400000947 */ /* 0x000fea0003800000 */
[----:B------:R-:W-:Y:S02]  /*0750*/  ISETP.GE.AND P0, PT, R11, RZ, PT ;  /* 0x000000ff0b00720c */ /* 0x000fe40003f06270 */
[----:B------:R-:W-:-:S11]  /*0760*/  ISETP.GE.AND P1, PT, R12, RZ, PT ;  /* 0x000000ff0c00720c */ /* 0x000fd60003f26270 */
[----:B------:R-:W-:Y:S02]  /*0770*/  @P0 IMAD.MOV.U32 R10, RZ, RZ, RZ ;  /* 0x000000ffff0a0224 */ /* 0x000fe400078e00ff */
[----:B------:R-:W-:Y:S01]  /*0780*/  @!P0 FFMA R8, R0, 1.84467440737095516160e+19, RZ ;  /* 0x5f80000000088823 */ /* 0x000fe200000000ff */
[----:B------:R-:W-:Y:S02]  /*0790*/  @!P0 IMAD.MOV.U32 R10, RZ, RZ, -0x40 ;  /* 0xffffffc0ff0a8424 */ /* 0x000fe400078e00ff */
[----:B------:R-:W-:-:S03]  /*07a0*/  @!P1 FFMA R9, R3, 1.84467440737095516160e+19, RZ ;  /* 0x5f80000003099823 */ /* 0x000fc600000000ff */
[----:B------:R-:W-:-:S07]  /*07b0*/  @!P1 IADD3 R10, PT, PT, R10, 0x40, RZ ;  /* 0x000000400a0a9810 */ /* 0x000fce0007ffe0ff */
.L_x_7:
[----:B------:R-:W-:Y:S01]  /*07c0*/  LEA R0, R7, 0xc0800000, 0x17 ;  /* 0xc080000007007811 */ /* 0x000fe200078eb8ff */
[----:B------:R-:W-:Y:S01]  /*07d0*/  VIADD R5, R5, 0xffffff81 ;  /* 0xffffff8105057836 */ /* 0x000fe20000000000 */
[----:B------:R-:W-:Y:S03]  /*07e0*/  BSSY.RECONVERGENT B2, `(.L_x_12) ;  /* 0x0000035000027945 */ /* 0x000fe60003800200 */
[----:B------:R-:W-:Y:S02]  /*07f0*/  IMAD.IADD R9, R9, 0x1, -R0 ;  /* 0x0000000109097824 */ /* 0x000fe400078e0a00 */
[C---:B------:R-:W-:Y:S01]  /*0800*/  IMAD R0, R5.reuse, -0x800000, R8 ;  /* 0xff80000005007824 */ /* 0x040fe200078e0208 */
[----:B------:R-:W-:Y:S01]  /*0810*/  IADD3 R5, PT, PT, R5, 0x7f, -R7 ;  /* 0x0000007f05057810 */ /* 0x000fe20007ffe807 */
[----:B------:R-:W0:Y:S01]  /*0820*/  MUFU.RCP R3, R9 ;  /* 0x0000000900037308 */ /* 0x000e220000001000 */
[----:B------:R-:W-:-:S03]  /*0830*/  FADD.FTZ R11, -R9, -RZ ;  /* 0x800000ff090b7221 */ /* 0x000fc60000010100 */
[----:B------:R-:W-:Y:S02]  /*0840*/  IMAD.IADD R5, R5, 0x1, R10 ;  /* 0x0000000105057824 */ /* 0x000fe400078e020a */
[----:B0-----:R-:W-:-:S04]  /*0850*/  FFMA R12, R3, R11, 1 ;  /* 0x3f800000030c7423 */ /* 0x001fc8000000000b */
[----:B------:R-:W-:-:S04]  /*0860*/  FFMA R12, R3, R12, R3 ;  /* 0x0000000c030c7223 */ /* 0x000fc80000000003 */
[----:B------:R-:W-:-:S04]  /*0870*/  FFMA R3, R0, R12, RZ ;  /* 0x0000000c00037223 */ /* 0x000fc800000000ff */
[----:B------:R-:W-:-:S04]  /*0880*/  FFMA R8, R11, R3, R0 ;  /* 0x000000030b087223 */ /* 0x000fc80000000000 */
[----:B------:R-:W-:-:S04]  /*0890*/  FFMA R13, R12, R8, R3 ;  /* 0x000000080c0d7223 */ /* 0x000fc80000000003 */
[----:B------:R-:W-:-:S04]  /*08a0*/  FFMA R8, R11, R13, R0 ;  /* 0x0000000d0b087223 */ /* 0x000fc80000000000 */
[----:B------:R-:W-:-:S05]  /*08b0*/  FFMA R0, R12, R8, R13 ;  /* 0x000000080c007223 */ /* 0x000fca000000000d */
[----:B------:R-:W-:-:S04]  /*08c0*/  SHF.R.U32.HI R3, RZ, 0x17, R0 ;  /* 0x00000017ff037819 */ /* 0x000fc80000011600 */
[----:B------:R-:W-:-:S04]  /*08d0*/  LOP3.LUT R3, R3, 0xff, RZ, 0xc0, !PT ;  /* 0x000000ff03037812 */ /* 0x000fc800078ec0ff */
[----:B------:R-:W-:-:S05]  /*08e0*/  IADD3 R7, PT, PT, R3, R5, RZ ;  /* 0x0000000503077210 */ /* 0x000fca0007ffe0ff */
[----:B------:R-:W-:-:S05]  /*08f0*/  VIADD R3, R7, 0xffffffff ;  /* 0xffffffff07037836 */ /* 0x000fca0000000000 */
[----:B------:R-:W-:-:S13]  /*0900*/  ISETP.GE.U32.AND P0, PT, R3, 0xfe, PT ;  /* 0x000000fe0300780c */ /* 0x000fda0003f06070 */
[----:B------:R-:W-:Y:S05]  /*0910*/  @!P0 BRA `(.L_x_13) ;  /* 0x0000000000808947 */ /* 0x000fea0003800000 */
[----:B------:R-:W-:-:S13]  /*0920*/  ISETP.GT.AND P0, PT, R7, 0xfe, PT ;  /* 0x000000fe0700780c */ /* 0x000fda0003f04270 */
[----:B------:R-:W-:Y:S05]  /*0930*/  @P0 BRA `(.L_x_14) ;  /* 0x00000000006c0947 */ /* 0x000fea0003800000 */
[----:B------:R-:W-:-:S13]  /*0940*/  ISETP.GE.AND P0, PT, R7, 0x1, PT ;  /* 0x000000010700780c */ /* 0x000fda0003f06270 */
[----:B------:R-:W-:Y:S05]  /*0950*/  @P0 BRA `(.L_x_15) ;  /* 0x0000000000740947 */ /* 0x000fea0003800000 */
[----:B------:R-:W-:Y:S02]  /*0960*/  ISETP.GE.AND P0, PT, R7, -0x18, PT ;  /* 0xffffffe80700780c */ /* 0x000fe40003f06270 */
[----:B------:R-:W-:-:S11]  /*0970*/  LOP3.LUT R0, R0, 0x80000000, RZ, 0xc0, !PT ;  /* 0x8000000000007812 */ /* 0x000fd600078ec0ff */
[----:B------:R-:W-:Y:S05]  /*0980*/  @!P0 BRA `(.L_x_15) ;  /* 0x0000000000688947 */ /* 0x000fea0003800000 */
[CC--:B------:R-:W-:Y:S01]  /*0990*/  FFMA.RZ R3, R12.reuse, R8.reuse, R13 ;  /* 0x000000080c037223 */ /* 0x0c0fe2000000c00d */
[C---:B------:R-:W-:Y:S01]  /*09a0*/  VIADD R10, R7.reuse, 0x20 ;  /* 0x00000020070a7836 */ /* 0x040fe20000000000 */
[C---:B------:R-:W-:Y:S02]  /*09b0*/  ISETP.NE.AND P2, PT, R7.reuse, RZ, PT ;  /* 0x000000ff0700720c */ /* 0x040fe40003f45270 */
[----:B------:R-:W-:Y:S01]  /*09c0*/  ISETP.NE.AND P1, PT, R7, RZ, PT ;  /* 0x000000ff0700720c */ /* 0x000fe20003f25270 */
[----:B------:R-:W-:Y:S01]  /*09d0*/  IMAD.MOV R7, RZ, RZ, -R7 ;  /* 0x000000ffff077224 */ /* 0x000fe200078e0a07 */
[----:B------:R-:W-:Y:S01]  /*09e0*/  LOP3.LUT R5, R3, 0x7fffff, RZ, 0xc0, !PT ;  /* 0x007fffff03057812 */ /* 0x000fe200078ec0ff */
[CCC-:B------:R-:W-:Y:S01]  /*09f0*/  FFMA.RP R3, R12.reuse, R8.reuse, R13.reuse ;  /* 0x000000080c037223 */ /* 0x1c0fe2000000800d */
[----:B------:R-:W-:Y:S02]  /*0a00*/  FFMA.RM R8, R12, R8, R13 ;  /* 0x000000080c087223 */ /* 0x000fe4000000400d */
[----:B------:R-:W-:-:S03]  /*0a10*/  LOP3.LUT R5, R5, 0x800000, RZ, 0xfc, !PT ;  /* 0x0080000005057812 */ /* 0x000fc600078efcff */
[----:B------:R-:W-:Y:S02]  /*0a20*/  FSETP.NEU.FTZ.AND P0, PT, R3, R8, PT ;  /* 0x000000080300720b */ /* 0x000fe40003f1d000 */
[----:B------:R-:W-:Y:S02]  /*0a30*/  SHF.L.U32 R10, R5, R10, RZ ;  /* 0x0000000a050a7219 */ /* 0x000fe400000006ff */
[----:B------:R-:W-:Y:S02]  /*0a40*/  SEL R8, R7, RZ, P2 ;  /* 0x000000ff07087207 */ /* 0x000fe40001000000 */
[----:B------:R-:W-:Y:S02]  /*0a50*/  ISETP.NE.AND P1, PT, R10, RZ, P1 ;  /* 0x000000ff0a00720c */ /* 0x000fe40000f25270 */
[----:B------:R-:W-:Y:S02]  /*0a60*/  SHF.R.U32.HI R8, RZ, R8, R5 ;  /* 0x00000008ff087219 */ /* 0x000fe40000011605 */
[----:B------:R-:W-:-:S02]  /*0a70*/  PLOP3.LUT P0, PT, P0, P1, PT, 0xf8, 0x8f ;  /* 0x00000000008f781c */ /* 0x000fc40000703f70 */
[----:B------:R-:W-:Y:S02]  /*0a80*/  SHF.R.U32.HI R10, RZ, 0x1, R8 ;  /* 0x00000001ff0a7819 */ /* 0x000fe40000011608 */
[----:B------:R-:W-:-:S04]  /*0a90*/  SEL R3, RZ, 0x1, !P0 ;  /* 0x00000001ff037807 */ /* 0x000fc80004000000 */
[----:B------:R-:W-:-:S04]  /*0aa0*/  LOP3.LUT R3, R3, 0x1, R10, 0xf8, !PT ;  /* 0x0000000103037812 */ /* 0x000fc800078ef80a */
[----:B------:R-:W-:-:S04]  /*0ab0*/  LOP3.LUT R3, R3, R8, RZ, 0xc0, !PT ;  /* 0x0000000803037212 */ /* 0x000fc800078ec0ff */
[----:B------:R-:W-:-:S04]  /*0ac0*/  IADD3 R3, PT, PT, R10, R3, RZ ;  /* 0x000000030a037210 */ /* 0x000fc80007ffe0ff */
[----:B------:R-:W-:Y:S01]  /*0ad0*/  LOP3.LUT R0, R3, R0, RZ, 0xfc, !PT ;  /* 0x0000000003007212 */ /* 0x000fe200078efcff */
[----:B------:R-:W-:Y:S06]  /*0ae0*/  BRA `(.L_x_15) ;  /* 0x0000000000107947 */ /* 0x000fec0003800000 */
.L_x_14:
[----:B------:R-:W-:-:S04]  /*0af0*/  LOP3.LUT R0, R0, 0x80000000, RZ, 0xc0, !PT ;  /* 0x8000000000007812 */ /* 0x000fc800078ec0ff */
[----:B------:R-:W-:Y:S01]  /*0b00*/  LOP3.LUT R0, R0, 0x7f800000, RZ, 0xfc, !PT ;  /* 0x7f80000000007812 */ /* 0x000fe200078efcff */
[----:B------:R-:W-:Y:S06]  /*0b10*/  BRA `(.L_x_15) ;  /* 0x0000000000047947 */ /* 0x000fec0003800000 */
.L_x_13:
[----:B------:R-:W-:-:S07]  /*0b20*/  IMAD R0, R5, 0x800000, R0 ;  /* 0x0080000005007824 */ /* 0x000fce00078e0200 */
.L_x_15:
[----:B------:R-:W-:Y:S05]  /*0b30*/  BSYNC.RECONVERGENT B2 ;  /* 0x0000000000027941 */ /* 0x000fea0003800200 */
.L_x_12:
[----:B------:R-:W-:Y:S05]  /*0b40*/  BRA `(.L_x_16) ;  /* 0x0000000000207947 */ /* 0x000fea0003800000 */
.L_x_11:
[----:B------:R-:W-:-:S04]  /*0b50*/  LOP3.LUT R0, R9, 0x80000000, R8, 0x48, !PT ;  /* 0x8000000009007812 */ /* 0x000fc800078e4808 */
[----:B------:R-:W-:Y:S01]  /*0b60*/  LOP3.LUT R0, R0, 0x7f800000, RZ, 0xfc, !PT ;  /* 0x7f80000000007812 */ /* 0x000fe200078efcff */
[----:B------:R-:W-:Y:S06]  /*0b70*/  BRA `(.L_x_16) ;  /* 0x0000000000147947 */ /* 0x000fec0003800000 */
.L_x_10:
[----:B------:R-:W-:Y:S01]  /*0b80*/  LOP3.LUT R0, R9, 0x80000000, R8, 0x48, !PT ;  /* 0x8000000009007812 */ /* 0x000fe200078e4808 */
[----:B------:R-:W-:Y:S06]  /*0b90*/  BRA `(.L_x_16) ;  /* 0x00000000000c7947 */ /* 0x000fec0003800000 */
.L_x_9:
[----:B------:R-:W0:Y:S01]  /*0ba0*/  MUFU.RSQ R0, -QNAN ;  /* 0xffc0000000007908 */ /* 0x000e220000001400 */
[----:B------:R-:W-:Y:S05]  /*0bb0*/  BRA `(.L_x_16) ;  /* 0x0000000000047947 */ /* 0x000fea0003800000 */
.L_x_8:
[----:B------:R-:W-:-:S07]  /*0bc0*/  FADD.FTZ R0, R0, R3 ;  /* 0x0000000300007221 */ /* 0x000fce0000010000 */
.L_x_16:
[----:B------:R-:W-:Y:S05]  /*0bd0*/  BSYNC.RECONVERGENT B1 ;  /* 0x0000000000017941 */ /* 0x000fea0003800200 */
.L_x_6:
[----:B------:R-:W-:-:S04]  /*0be0*/  IMAD.MOV.U32 R7, RZ, RZ, 0x0 ;  /* 0x00000000ff077424 */ /* 0x000fc800078e00ff */
[----:B0-----:R-:W-:Y:S05]  /*0bf0*/  RET.REL.NODEC R6 `(addtemperature) ;  /* 0xfffffff406007950 */ /* 0x001fea0003c3ffff */
.L_x_17:
[----:B------:R-:W-:-:S00]  /*0c00*/  BRA `(.L_x_17) ;  /* 0xfffffffc00fc7947 */ /* 0x000fc0000383ffff */
[----:B------:R-:W-:-:S00]  /*0c10*/  NOP ;  /* 0x0000000000007918 */ /* 0x000fc00000000000 */
        /* <DEDUP_REMOVED lines=14> */
.L_x_19:


//--------------------- .nv.shared.reserved.0     --------------------------
	.section	.nv.shared.reserved.0,"aw",@nobits
	.weak		__nv_reservedSMEM_offset_0_alias
	.size		__nv_reservedSMEM_offset_0_alias, 0, 64
	.other		__nv_reservedSMEM_offset_0_alias,@"STO_CUDA_RESERVED_SHARED STV_DEFAULT"
__nv_reservedSMEM_offset_0_alias:
	.zero		0
	.zero		64


//--------------------- .nv.constant0.addtemperature --------------------------
	.section	.nv.constant0.addtemperature,"a",@progbits
	.sectionflags	@""
	.align	4
.nv.constant0.addtemperature:
	.zero		956


//--------------------- SYMBOLS --------------------------

	.type		.nv.reservedSmem.offset0,@object
	.size		.nv.reservedSmem.offset0,0x4
